//
// Generated by NVIDIA NVVM Compiler
//
// Compiler Build ID: CL-36424714
// Cuda compilation tools, release 13.0, V13.0.88
// Based on NVVM 20.0.0
//

.version 9.0
.target sm_100
.address_size 64

	// .globl	_Z35multiplySquareSerializedMatOnDevicePfS_S_i

.visible .entry _Z35multiplySquareSerializedMatOnDevicePfS_S_i(
	.param .u64 .ptr .align 1 _Z35multiplySquareSerializedMatOnDevicePfS_S_i_param_0,
	.param .u64 .ptr .align 1 _Z35multiplySquareSerializedMatOnDevicePfS_S_i_param_1,
	.param .u64 .ptr .align 1 _Z35multiplySquareSerializedMatOnDevicePfS_S_i_param_2,
	.param .u32 _Z35multiplySquareSerializedMatOnDevicePfS_S_i_param_3
)
{
	.reg .pred 	%p<11>;
	.reg .b32 	%r<40>;
	.reg .b32 	%f<55>;
	.reg .b64 	%rd<51>;

	ld.param.u64 	%rd10, [_Z35multiplySquareSerializedMatOnDevicePfS_S_i_param_0];
	ld.param.u64 	%rd11, [_Z35multiplySquareSerializedMatOnDevicePfS_S_i_param_1];
	ld.param.u64 	%rd12, [_Z35multiplySquareSerializedMatOnDevicePfS_S_i_param_2];
	ld.param.u32 	%r19, [_Z35multiplySquareSerializedMatOnDevicePfS_S_i_param_3];
	cvta.to.global.u64 	%rd1, %rd12;
	cvta.to.global.u64 	%rd2, %rd11;
	mov.u32 	%r20, %ctaid.x;
	mov.u32 	%r21, %ntid.x;
	mov.u32 	%r22, %tid.x;
	mad.lo.s32 	%r1, %r20, %r21, %r22;
	mul.lo.s32 	%r23, %r19, %r19;
	setp.ge.s32 	%p1, %r1, %r23;
	@%p1 bra 	$L__BB0_13;
	rem.s32 	%r2, %r1, %r19;
	setp.lt.s32 	%p2, %r19, 1;
	@%p2 bra 	$L__BB0_13;
	sub.s32 	%r3, %r1, %r2;
	cvta.to.global.u64 	%rd13, %rd10;
	mul.wide.s32 	%rd14, %r1, 4;
	add.s64 	%rd3, %rd13, %rd14;
	ld.global.f32 	%f52, [%rd3];
	and.b32  	%r4, %r19, 7;
	setp.lt.u32 	%p3, %r19, 8;
	mov.b32 	%r38, 0;
	@%p3 bra 	$L__BB0_5;
	and.b32  	%r25, %r19, 2147483640;
	neg.s32 	%r36, %r25;
	mul.wide.u32 	%rd15, %r19, 8;
	add.s64 	%rd4, %rd1, %rd15;
	mul.wide.u32 	%rd16, %r19, 12;
	add.s64 	%rd5, %rd1, %rd16;
	mul.wide.u32 	%rd17, %r19, 16;
	add.s64 	%rd6, %rd1, %rd17;
	mul.wide.u32 	%rd18, %r19, 20;
	add.s64 	%rd7, %rd1, %rd18;
	mul.wide.u32 	%rd19, %r19, 24;
	add.s64 	%rd8, %rd1, %rd19;
	mul.wide.u32 	%rd20, %r19, 28;
	add.s64 	%rd9, %rd1, %rd20;
	mov.u32 	%r34, %r3;
	mov.u32 	%r35, %r2;
$L__BB0_4:
	.pragma "nounroll";
	and.b32  	%r38, %r19, 2147483640;
	mul.wide.s32 	%rd21, %r35, 4;
	mul.wide.u32 	%rd22, %r19, 4;
	add.s64 	%rd23, %rd1, %rd21;
	add.s64 	%rd24, %rd23, %rd22;
	add.s64 	%rd25, %rd4, %rd21;
	add.s64 	%rd26, %rd5, %rd21;
	add.s64 	%rd27, %rd6, %rd21;
	add.s64 	%rd28, %rd7, %rd21;
	add.s64 	%rd29, %rd8, %rd21;
	add.s64 	%rd30, %rd9, %rd21;
	mul.wide.s32 	%rd31, %r34, 4;
	add.s64 	%rd32, %rd2, %rd31;
	ld.global.f32 	%f9, [%rd32];
	ld.global.f32 	%f10, [%rd23];
	fma.rn.f32 	%f11, %f9, %f10, %f52;
	st.global.f32 	[%rd3], %f11;
	ld.global.f32 	%f12, [%rd32+4];
	ld.global.f32 	%f13, [%rd24];
	fma.rn.f32 	%f14, %f12, %f13, %f11;
	st.global.f32 	[%rd3], %f14;
	ld.global.f32 	%f15, [%rd32+8];
	ld.global.f32 	%f16, [%rd25];
	fma.rn.f32 	%f17, %f15, %f16, %f14;
	st.global.f32 	[%rd3], %f17;
	ld.global.f32 	%f18, [%rd32+12];
	ld.global.f32 	%f19, [%rd26];
	fma.rn.f32 	%f20, %f18, %f19, %f17;
	st.global.f32 	[%rd3], %f20;
	ld.global.f32 	%f21, [%rd32+16];
	ld.global.f32 	%f22, [%rd27];
	fma.rn.f32 	%f23, %f21, %f22, %f20;
	st.global.f32 	[%rd3], %f23;
	ld.global.f32 	%f24, [%rd32+20];
	ld.global.f32 	%f25, [%rd28];
	fma.rn.f32 	%f26, %f24, %f25, %f23;
	st.global.f32 	[%rd3], %f26;
	ld.global.f32 	%f27, [%rd32+24];
	ld.global.f32 	%f28, [%rd29];
	fma.rn.f32 	%f29, %f27, %f28, %f26;
	st.global.f32 	[%rd3], %f29;
	ld.global.f32 	%f30, [%rd32+28];
	ld.global.f32 	%f31, [%rd30];
	fma.rn.f32 	%f52, %f30, %f31, %f29;
	st.global.f32 	[%rd3], %f52;
	add.s32 	%r36, %r36, 8;
	shl.b32 	%r26, %r19, 3;
	add.s32 	%r35, %r35, %r26;
	add.s32 	%r34, %r34, 8;
	setp.ne.s32 	%p4, %r36, 0;
	@%p4 bra 	$L__BB0_4;
$L__BB0_5:
	setp.eq.s32 	%p5, %r4, 0;
	@%p5 bra 	$L__BB0_13;
	and.b32  	%r14, %r19, 3;
	setp.lt.u32 	%p6, %r4, 4;
	@%p6 bra 	$L__BB0_8;
	add.s32 	%r27, %r3, %r38;
	mad.lo.s32 	%r28, %r38, %r19, %r2;
	mul.wide.s32 	%rd33, %r27, 4;
	add.s64 	%rd34, %rd2, %rd33;
	ld.global.f32 	%f32, [%rd34];
	mul.wide.s32 	%rd35, %r28, 4;
	add.s64 	%rd36, %rd1, %rd35;
	ld.global.f32 	%f33, [%rd36];
	fma.rn.f32 	%f34, %f32, %f33, %f52;
	st.global.f32 	[%rd3], %f34;
	ld.global.f32 	%f35, [%rd34+4];
	mul.wide.u32 	%rd37, %r19, 4;
	add.s64 	%rd38, %rd36, %rd37;
	ld.global.f32 	%f36, [%rd38];
	fma.rn.f32 	%f37, %f35, %f36, %f34;
	st.global.f32 	[%rd3], %f37;
	ld.global.f32 	%f38, [%rd34+8];
	add.s64 	%rd39, %rd38, %rd37;
	ld.global.f32 	%f39, [%rd39];
	fma.rn.f32 	%f40, %f38, %f39, %f37;
	st.global.f32 	[%rd3], %f40;
	ld.global.f32 	%f41, [%rd34+12];
	add.s64 	%rd40, %rd39, %rd37;
	ld.global.f32 	%f42, [%rd40];
	fma.rn.f32 	%f52, %f41, %f42, %f40;
	st.global.f32 	[%rd3], %f52;
	add.s32 	%r38, %r38, 4;
$L__BB0_8:
	setp.eq.s32 	%p7, %r14, 0;
	@%p7 bra 	$L__BB0_13;
	setp.eq.s32 	%p8, %r14, 1;
	@%p8 bra 	$L__BB0_11;
	add.s32 	%r29, %r3, %r38;
	mad.lo.s32 	%r30, %r38, %r19, %r2;
	mul.wide.s32 	%rd41, %r29, 4;
	add.s64 	%rd42, %rd2, %rd41;
	ld.global.f32 	%f43, [%rd42];
	mul.wide.s32 	%rd43, %r30, 4;
	add.s64 	%rd44, %rd1, %rd43;
	ld.global.f32 	%f44, [%rd44];
	fma.rn.f32 	%f45, %f43, %f44, %f52;
	st.global.f32 	[%rd3], %f45;
	ld.global.f32 	%f46, [%rd42+4];
	mul.wide.u32 	%rd45, %r19, 4;
	add.s64 	%rd46, %rd44, %rd45;
	ld.global.f32 	%f47, [%rd46];
	fma.rn.f32 	%f52, %f46, %f47, %f45;
	st.global.f32 	[%rd3], %f52;
	add.s32 	%r38, %r38, 2;
$L__BB0_11:
	and.b32  	%r31, %r19, 1;
	setp.eq.b32 	%p9, %r31, 1;
	not.pred 	%p10, %p9;
	@%p10 bra 	$L__BB0_13;
	add.s32 	%r32, %r3, %r38;
	mad.lo.s32 	%r33, %r38, %r19, %r2;
	mul.wide.s32 	%rd47, %r32, 4;
	add.s64 	%rd48, %rd2, %rd47;
	ld.global.f32 	%f48, [%rd48];
	mul.wide.s32 	%rd49, %r33, 4;
	add.s64 	%rd50, %rd1, %rd49;
	ld.global.f32 	%f49, [%rd50];
	fma.rn.f32 	%f50, %f48, %f49, %f52;
	st.global.f32 	[%rd3], %f50;
$L__BB0_13:
	ret;

}


// ===== COMPILED SASS (sm_100) =====

	.target	sm_100

	.elftype	@"ET_EXEC"


//--------------------- .note.nv.tkinfo           --------------------------
	.section	.note.nv.tkinfo,"",@"SHT_NOTE"
	.sectionflags	@"SHF_NOTE_NV_TKINFO"
	.tkinfo
        /*0018*/ 	.word	0x00000002
        /*0030*/ 	.string	""
        /*0030*/ 	.string	"ptxas"
        /*0030*/ 	.string	"Cuda compilation tools, release 13.0, V13.0.88"
        /*0030*/ 	.string	"Build cuda_13.0.r13.0/compiler.36424714_0"
        /*0030*/ 	.string	"-arch sm_100 -m 64 "



//--------------------- .note.nv.cuinfo           --------------------------
	.section	.note.nv.cuinfo,"",@"SHT_NOTE"
	.sectionflags	@"SHF_NOTE_NV_CUINFO"
        /*0018*/ 	.short	0x0002
        /*001a*/ 	.short	0x0064
        /*001c*/ 	.short	0x0082
	.zero		2


//--------------------- .nv.info                  --------------------------
	.section	.nv.info,"",@"SHT_CUDA_INFO"
	.align	4


	//----- nvinfo : EIATTR_REGCOUNT
	.align		4
        /*0000*/ 	.byte	0x04, 0x2f
        /*0002*/ 	.short	(.L_1 - .L_0)
	.align		4
.L_0:
        /*0004*/ 	.word	index@(_Z35multiplySquareSerializedMatOnDevicePfS_S_i)
        /*0008*/ 	.word	0x00000018


	//----- nvinfo : EIATTR_FRAME_SIZE
	.align		4
.L_1:
        /*000c*/ 	.byte	0x04, 0x11
        /*000e*/ 	.short	(.L_3 - .L_2)
	.align		4
.L_2:
        /*0010*/ 	.word	index@(_Z35multiplySquareSerializedMatOnDevicePfS_S_i)
        /*0014*/ 	.word	0x00000000


	//----- nvinfo : EIATTR_MIN_STACK_SIZE
	.align		4
.L_3:
        /*0018*/ 	.byte	0x04, 0x12
        /*001a*/ 	.short	(.L_5 - .L_4)
	.align		4
.L_4:
        /*001c*/ 	.word	index@(_Z35multiplySquareSerializedMatOnDevicePfS_S_i)
        /*0020*/ 	.word	0x00000000
.L_5:


//--------------------- .nv.compat                --------------------------
	.section	.nv.compat,"",@"SHT_CUDA_COMPAT_INFO"
	.align	4
        /*0000*/ 	.byte	0x02, 0x09, 0x00, 0x00, 0x02, 0x02, 0x01, 0x00, 0x02, 0x05, 0x05, 0x00, 0x03, 0x07, 0x01, 0x01
        /*0010*/ 	.byte	0x02, 0x03, 0x00, 0x00, 0x02, 0x06, 0x01, 0x00, 0x04, 0x0b, 0x08, 0x00, 0x09, 0x00, 0x00, 0x00
        /*0020*/ 	.byte	0x00, 0x00, 0x00, 0x00


//--------------------- .nv.info._Z35multiplySquareSerializedMatOnDevicePfS_S_i --------------------------
	.section	.nv.info._Z35multiplySquareSerializedMatOnDevicePfS_S_i,"",@"SHT_CUDA_INFO"
	.sectionflags	@""
	.align	4


	//----- nvinfo : EIATTR_CUDA_API_VERSION
	.align		4
        /*0000*/ 	.byte	0x04, 0x37
        /*0002*/ 	.short	(.L_7 - .L_6)
.L_6:
        /*0004*/ 	.word	0x00000082


	//----- nvinfo : EIATTR_KPARAM_INFO
	.align		4
.L_7:
        /*0008*/ 	.byte	0x04, 0x17
        /*000a*/ 	.short	(.L_9 - .L_8)
.L_8:
        /*000c*/ 	.word	0x00000000
        /*0010*/ 	.short	0x0003
        /*0012*/ 	.short	0x0018
        /*0014*/ 	.byte	0x00, 0xf0, 0x11, 0x00


	//----- nvinfo : EIATTR_KPARAM_INFO
	.align		4
.L_9:
        /*0018*/ 	.byte	0x04, 0x17
        /*001a*/ 	.short	(.L_11 - .L_10)
.L_10:
        /*001c*/ 	.word	0x00000000
        /*0020*/ 	.short	0x0002
        /*0022*/ 	.short	0x0010
        /*0024*/ 	.byte	0x00, 0xf5, 0x21, 0x00


	//----- nvinfo : EIATTR_KPARAM_INFO
	.align		4
.L_11:
        /*0028*/ 	.byte	0x04, 0x17
        /*002a*/ 	.short	(.L_13 - .L_12)
.L_12:
        /*002c*/ 	.word	0x00000000
        /*0030*/ 	.short	0x0001
        /*0032*/ 	.short	0x0008
        /*0034*/ 	.byte	0x00, 0xf5, 0x21, 0x00


	//----- nvinfo : EIATTR_KPARAM_INFO
	.align		4
.L_13:
        /*0038*/ 	.byte	0x04, 0x17
        /*003a*/ 	.short	(.L_15 - .L_14)
.L_14:
        /*003c*/ 	.word	0x00000000
        /*0040*/ 	.short	0x0000
        /*0042*/ 	.short	0x0000
        /*0044*/ 	.byte	0x00, 0xf5, 0x21, 0x00


	//----- nvinfo : EIATTR_SPARSE_MMA_MASK
	.align		4
.L_15:
        /*0048*/ 	.byte	0x03, 0x50
        /*004a*/ 	.short	0x0000


	//----- nvinfo : EIATTR_MAXREG_COUNT
	.align		4
        /*004c*/ 	.byte	0x03, 0x1b
        /*004e*/ 	.short	0x00ff


	//----- nvinfo : EIATTR_MERCURY_ISA_VERSION
	.align		4
        /*0050*/ 	.byte	0x03, 0x5f
        /*0052*/ 	.short	0x0101


	//----- nvinfo : EIATTR_VRC_CTA_INIT_COUNT
	.align		4
        /*0054*/ 	.byte	0x02, 0x4a
	.zero		1
	.zero		1


	//----- nvinfo : EIATTR_EXIT_INSTR_OFFSETS
	.align		4
        /*0058*/ 	.byte	0x04, 0x1c
        /*005a*/ 	.short	(.L_17 - .L_16)


	//   ....[0]....
.L_16:
        /*005c*/ 	.word	0x00000080


	//   ....[1]....
        /*0060*/ 	.word	0x000000b0


	//   ....[2]....
        /*0064*/ 	.word	0x00000710


	//   ....[3]....
        /*0068*/ 	.word	0x00000930


	//   ....[4]....
        /*006c*/ 	.word	0x00000aa0


	//   ....[5]....
        /*0070*/ 	.word	0x00000b50


	//----- nvinfo : EIATTR_CBANK_PARAM_SIZE
	.align		4
.L_17:
        /*0074*/ 	.byte	0x03, 0x19
        /*0076*/ 	.short	0x001c


	//----- nvinfo : EIATTR_PARAM_CBANK
	.align		4
        /*0078*/ 	.byte	0x04, 0x0a
        /*007a*/ 	.short	(.L_19 - .L_18)
	.align		4
.L_18:
        /*007c*/ 	.word	index@(.nv.constant0._Z35multiplySquareSerializedMatOnDevicePfS_S_i)
        /*0080*/ 	.short	0x0380
        /*0082*/ 	.short	0x001c


	//----- nvinfo : EIATTR_SW_WAR
	.align		4
.L_19:
        /*0084*/ 	.byte	0x04, 0x36
        /*0086*/ 	.short	(.L_21 - .L_20)
.L_20:
        /*0088*/ 	.word	0x00000008
.L_21:


//--------------------- .nv.callgraph             --------------------------
	.section	.nv.callgraph,"",@"SHT_CUDA_CALLGRAPH"
	.align	4
	.sectionentsize	8
	.align		4
        /*0000*/ 	.word	0x00000000
	.align		4
        /*0004*/ 	.word	0xffffffff
	.align		4
        /*0008*/ 	.word	0x00000000
	.align		4
        /*000c*/ 	.word	0xfffffffe
	.align		4
        /*0010*/ 	.word	0x00000000
	.align		4
        /*0014*/ 	.word	0xfffffffd
	.align		4
        /*0018*/ 	.word	0x00000000
	.align		4
        /*001c*/ 	.word	0xfffffffc


//--------------------- .text._Z35multiplySquareSerializedMatOnDevicePfS_S_i --------------------------
	.section	.text._Z35multiplySquareSerializedMatOnDevicePfS_S_i,"ax",@progbits
	.align	128
        .global         _Z35multiplySquareSerializedMatOnDevicePfS_S_i
        .type           _Z35multiplySquareSerializedMatOnDevicePfS_S_i,@function
        .size           _Z35multiplySquareSerializedMatOnDevicePfS_S_i,(.L_x_5 - _Z35multiplySquareSerializedMatOnDevicePfS_S_i)
        .other          _Z35multiplySquareSerializedMatOnDevicePfS_S_i,@"STO_CUDA_ENTRY STV_DEFAULT"
_Z35multiplySquareSerializedMatOnDevicePfS_S_i:
.text._Z35multiplySquareSerializedMatOnDevicePfS_S_i:
[----:B------:R-:W-:Y:S01]  /*0000*/  LDC R1, c[0x0][0x37c] ;  /* 0x0000df00ff017b82 */ /* 0x000fe20000000800 */
[----:B------:R-:W0:Y:S07]  /*0010*/  S2R R0, SR_TID.X ;  /* 0x0000000000007919 */ /* 0x000e2e0000002100 */
[----:B------:R-:W0:Y:S01]  /*0020*/  S2UR UR5, SR_CTAID.X ;  /* 0x00000000000579c3 */ /* 0x000e220000002500 */
[----:B------:R-:W1:Y:S07]  /*0030*/  LDCU UR18, c[0x0][0x398] ;  /* 0x00007300ff1277ac */ /* 0x000e6e0008000800 */
[----:B------:R-:W0:Y:S01]  /*0040*/  LDC R9, c[0x0][0x360] ;  /* 0x0000d800ff097b82 */ /* 0x000e220000000800 */
[----:B-1----:R-:W-:Y:S01]  /*0050*/  UIMAD UR4, UR18, UR18, URZ ;  /* 0x00000012120472a4 */ /* 0x002fe2000f8e02ff */
[----:B0-----:R-:W-:-:S05]  /*0060*/  IMAD R9, R9, UR5, R0 ;  /* 0x0000000509097c24 */ /* 0x001fca000f8e0200 */
[----:B------:R-:W-:-:S13]  /*0070*/  ISETP.GE.AND P0, PT, R9, UR4, PT ;  /* 0x0000000409007c0c */ /* 0x000fda000bf06270 */
[----:B------:R-:W-:Y:S05]  /*0080*/  @P0 EXIT ;  /* 0x000000000000094d */ /* 0x000fea0003800000 */
[----:B------:R-:W-:-:S06]  /*0090*/  UISETP.GE.AND UP0, UPT, UR18, 0x1, UPT ;  /* 0x000000011200788c */ /* 0x000fcc000bf06270 */
[----:B------:R-:W-:-:S13]  /*00a0*/  PLOP3.LUT P0, PT, PT, PT, UP0, 0x80, 0x8 ;  /* 0x000000000008781c */ /* 0x000fda0003f0f008 */
[----:B------:R-:W-:Y:S05]  /*00b0*/  @!P0 EXIT ;  /* 0x000000000000894d */ /* 0x000fea0003800000 */
[----:B------:R-:W0:Y:S01]  /*00c0*/  LDC.64 R2, c[0x0][0x380] ;  /* 0x0000e000ff027b82 */ /* 0x000e220000000a00 */
[----:B------:R-:W1:Y:S01]  /*00d0*/  LDCU.64 UR16, c[0x0][0x358] ;  /* 0x00006b00ff1077ac */ /* 0x000e620008000a00 */
[----:B0-----:R-:W-:-:S05]  /*00e0*/  IMAD.WIDE R2, R9, 0x4, R2 ;  /* 0x0000000409027825 */ /* 0x001fca00078e0202 */
[----:B-1----:R0:W5:Y:S01]  /*00f0*/  LDG.E R5, desc[UR16][R2.64] ;  /* 0x0000001002057981 */ /* 0x002162000c1e1900 */
[----:B------:R-:W-:Y:S01]  /*0100*/  IABS R11, UR18 ;  /* 0x00000012000b7c13 */ /* 0x000fe20008000000 */
[----:B------:R-:W-:Y:S01]  /*0110*/  UISETP.GE.U32.AND UP0, UPT, UR18, 0x8, UPT ;  /* 0x000000081200788c */ /* 0x000fe2000bf06070 */
[----:B------:R-:W-:Y:S02]  /*0120*/  ISETP.GE.AND P2, PT, R9, RZ, PT ;  /* 0x000000ff0900720c */ /* 0x000fe40003f46270 */
[----:B------:R-:W1:Y:S08]  /*0130*/  I2F.RP R0, R11 ;  /* 0x0000000b00007306 */ /* 0x000e700000209400 */
[----:B-1----:R-:W1:Y:S02]  /*0140*/  MUFU.RCP R0, R0 ;  /* 0x0000000000007308 */ /* 0x002e640000001000 */
[----:B-1----:R-:W-:-:S06]  /*0150*/  IADD3 R6, PT, PT, R0, 0xffffffe, RZ ;  /* 0x0ffffffe00067810 */ /* 0x002fcc0007ffe0ff */
[----:B------:R1:W2:Y:S02]  /*0160*/  F2I.FTZ.U32.TRUNC.NTZ R7, R6 ;  /* 0x0000000600077305 */ /* 0x0002a4000021f000 */
[----:B-1----:R-:W-:Y:S01]  /*0170*/  HFMA2 R6, -RZ, RZ, 0, 0 ;  /* 0x00000000ff067431 */ /* 0x002fe200000001ff */
[----:B--2---:R-:W-:-:S05]  /*0180*/  IADD3 R4, PT, PT, RZ, -R7, RZ ;  /* 0x80000007ff047210 */ /* 0x004fca0007ffe0ff */
[----:B------:R-:W-:Y:S01]  /*0190*/  IMAD R13, R4, R11, RZ ;  /* 0x0000000b040d7224 */ /* 0x000fe200078e02ff */
[----:B------:R-:W-:-:S03]  /*01a0*/  IABS R4, R9 ;  /* 0x0000000900047213 */ /* 0x000fc60000000000 */
[----:B------:R-:W-:-:S06]  /*01b0*/  IMAD.HI.U32 R7, R7, R13, R6 ;  /* 0x0000000d07077227 */ /* 0x000fcc00078e0006 */
[----:B------:R-:W-:-:S05]  /*01c0*/  IMAD.HI.U32 R7, R7, R4, RZ ;  /* 0x0000000407077227 */ /* 0x000fca00078e00ff */
[----:B------:R-:W-:-:S05]  /*01d0*/  IADD3 R7, PT, PT, -R7, RZ, RZ ;  /* 0x000000ff07077210 */ /* 0x000fca0007ffe1ff */
[----:B------:R-:W-:Y:S01]  /*01e0*/  IMAD R0, R11, R7, R4 ;  /* 0x000000070b007224 */ /* 0x000fe200078e0204 */
[----:B------:R-:W-:-:S04]  /*01f0*/  MOV R7, RZ ;  /* 0x000000ff00077202 */ /* 0x000fc80000000f00 */
[----:B------:R-:W-:-:S13]  /*0200*/  ISETP.GT.U32.AND P0, PT, R11, R0, PT ;  /* 0x000000000b00720c */ /* 0x000fda0003f04070 */
[----:B------:R-:W-:Y:S02]  /*0210*/  @!P0 IADD3 R0, PT, PT, R0, -R11, RZ ;  /* 0x8000000b00008210 */ /* 0x000fe40007ffe0ff */
[----:B------:R-:W-:Y:S02]  /*0220*/  ISETP.NE.AND P0, PT, RZ, UR18, PT ;  /* 0x00000012ff007c0c */ /* 0x000fe4000bf05270 */
[----:B------:R-:W-:-:S13]  /*0230*/  ISETP.GT.U32.AND P1, PT, R11, R0, PT ;  /* 0x000000000b00720c */ /* 0x000fda0003f24070 */
[----:B------:R-:W-:-:S04]  /*0240*/  @!P1 IADD3 R0, PT, PT, R0, -R11, RZ ;  /* 0x8000000b00009210 */ /* 0x000fc80007ffe0ff */
[----:B------:R-:W-:Y:S02]  /*0250*/  @!P2 IADD3 R0, PT, PT, -R0, RZ, RZ ;  /* 0x000000ff0000a210 */ /* 0x000fe40007ffe1ff */
[----:B------:R-:W-:-:S04]  /*0260*/  @!P0 LOP3.LUT R0, RZ, UR18, RZ, 0x33, !PT ;  /* 0x00000012ff008c12 */ /* 0x000fc8000f8e33ff */
[----:B------:R-:W-:Y:S01]  /*0270*/  IADD3 R4, PT, PT, R9, -R0, RZ ;  /* 0x8000000009047210 */ /* 0x000fe20007ffe0ff */
[----:B0-----:R-:W-:Y:S06]  /*0280*/  BRA.U !UP0, `(.L_x_0) ;  /* 0x0000000508187547 */ /* 0x001fec000b800000 */
[----:B------:R-:W0:Y:S01]  /*0290*/  LDCU.64 UR20, c[0x0][0x390] ;  /* 0x00007200ff1477ac */ /* 0x000e220008000a00 */
[----:B------:R-:W-:Y:S02]  /*02a0*/  MOV R9, R4 ;  /* 0x0000000400097202 */ /* 0x000fe40000000f00 */
[----:B------:R-:W-:Y:S01]  /*02b0*/  MOV R8, R0 ;  /* 0x0000000000087202 */ /* 0x000fe20000000f00 */
[----:B------:R-:W-:-:S04]  /*02c0*/  ULOP3.LUT UR4, UR18, 0x7ffffff8, URZ, 0xc0, !UPT ;  /* 0x7ffffff812047892 */ /* 0x000fc8000f8ec0ff */
[----:B------:R-:W-:Y:S02]  /*02d0*/  UIADD3 UR4, UPT, UPT, -UR4, URZ, URZ ;  /* 0x000000ff04047290 */ /* 0x000fe4000fffe1ff */
[----:B0-----:R-:W-:Y:S02]  /*02e0*/  UIMAD.WIDE.U32 UR6, UR18, 0xc, UR20 ;  /* 0x0000000c120678a5 */ /* 0x001fe4000f8e0014 */
[----:B------:R-:W-:Y:S02]  /*02f0*/  UIMAD.WIDE.U32 UR8, UR18, 0x10, UR20 ;  /* 0x00000010120878a5 */ /* 0x000fe4000f8e0014 */
[----:B------:R-:W-:Y:S02]  /*0300*/  UIMAD.WIDE.U32 UR10, UR18, 0x14, UR20 ;  /* 0x00000014120a78a5 */ /* 0x000fe4000f8e0014 */
[----:B------:R-:W-:Y:S02]  /*0310*/  UIMAD.WIDE.U32 UR12, UR18, 0x18, UR20 ;  /* 0x00000018120c78a5 */ /* 0x000fe4000f8e0014 */
[----:B------:R-:W-:-:S12]  /*0320*/  UIMAD.WIDE.U32 UR14, UR18, 0x1c, UR20 ;  /* 0x0000001c120e78a5 */ /* 0x000fd8000f8e0014 */
.L_x_1:
[----:B------:R-:W0:Y:S01]  /*0330*/  LDC.64 R6, c[0x0][0x388] ;  /* 0x0000e200ff067b82 */ /* 0x000e220000000a00 */
[----:B------:R-:W-:-:S05]  /*0340*/  HFMA2 R11, -RZ, RZ, 0, 2.384185791015625e-07 ;  /* 0x00000004ff0b7431 */ /* 0x000fca00000001ff */
[----:B------:R-:W-:-:S05]  /*0350*/  IMAD.WIDE R10, R8, R11, UR20 ;  /* 0x00000014080a7e25 */ /* 0x000fca000f8e020b */
[----:B------:R-:W2:Y:S01]  /*0360*/  LDG.E R13, desc[UR16][R10.64] ;  /* 0x000000100a0d7981 */ /* 0x000ea2000c1e1900 */
[----:B0-----:R-:W-:-:S05]  /*0370*/  IMAD.WIDE R6, R9, 0x4, R6 ;  /* 0x0000000409067825 */ /* 0x001fca00078e0206 */
[----:B------:R-:W2:Y:S01]  /*0380*/  LDG.E R12, desc[UR16][R6.64] ;  /* 0x00000010060c7981 */ /* 0x000ea2000c1e1900 */
[----:B------:R-:W-:Y:S01]  /*0390*/  MOV R15, UR18 ;  /* 0x00000012000f7c02 */ /* 0x000fe20008000f00 */
[----:B------:R-:W-:Y:S01]  /*03a0*/  UIMAD.WIDE.U32 UR22, UR18, 0x8, UR20 ;  /* 0x00000008121678a5 */ /* 0x000fe2000f8e0014 */
[----:B-12--5:R-:W-:-:S03]  /*03b0*/  FFMA R5, R12, R13, R5 ;  /* 0x0000000d0c057223 */ /* 0x026fc60000000005 */
[----:B------:R-:W-:Y:S02]  /*03c0*/  IMAD.WIDE.U32 R12, R15, 0x4, R10 ;  /* 0x000000040f0c7825 */ /* 0x000fe400078e000a */
[----:B------:R0:W-:Y:S04]  /*03d0*/  STG.E desc[UR16][R2.64], R5 ;  /* 0x0000000502007986 */ /* 0x0001e8000c101910 */
[----:B------:R-:W2:Y:S04]  /*03e0*/  LDG.E R12, desc[UR16][R12.64] ;  /* 0x000000100c0c7981 */ /* 0x000ea8000c1e1900 */
[----:B------:R-:W2:Y:S01]  /*03f0*/  LDG.E R16, desc[UR16][R6.64+0x4] ;  /* 0x0000041006107981 */ /* 0x000ea2000c1e1900 */
[----:B------:R-:W-:-:S02]  /*0400*/  MOV R14, UR22 ;  /* 0x00000016000e7c02 */ /* 0x000fc40008000f00 */
[----:B------:R-:W-:-:S03]  /*0410*/  MOV R15, UR23 ;  /* 0x00000017000f7c02 */ /* 0x000fc60008000f00 */
[----:B------:R-:W-:-:S04]  /*0420*/  IMAD.WIDE R10, R8, 0x4, R14 ;  /* 0x00000004080a7825 */ /* 0x000fc800078e020e */
[----:B--2---:R-:W-:-:S05]  /*0430*/  FFMA R17, R16, R12, R5 ;  /* 0x0000000c10117223 */ /* 0x004fca0000000005 */
[----:B------:R1:W-:Y:S04]  /*0440*/  STG.E desc[UR16][R2.64], R17 ;  /* 0x0000001102007986 */ /* 0x0003e8000c101910 */
[----:B------:R-:W0:Y:S04]  /*0450*/  LDG.E R10, desc[UR16][R10.64] ;  /* 0x000000100a0a7981 */ /* 0x000e28000c1e1900 */
[----:B------:R-:W0:Y:S01]  /*0460*/  LDG.E R14, desc[UR16][R6.64+0x8] ;  /* 0x00000810060e7981 */ /* 0x000e22000c1e1900 */
[----:B------:R-:W-:Y:S01]  /*0470*/  MOV R15, 0x4 ;  /* 0x00000004000f7802 */ /* 0x000fe20000000f00 */
[----:B------:R-:W-:-:S02]  /*0480*/  HFMA2 R13, -RZ, RZ, 0, 2.384185791015625e-07 ;  /* 0x00000004ff0d7431 */ /* 0x000fc400000001ff */
[----:B0-----:R-:W-:Y:S02]  /*0490*/  FFMA R5, R14, R10, R17 ;  /* 0x0000000a0e057223 */ /* 0x001fe40000000011 */
[----:B------:R-:W-:-:S03]  /*04a0*/  IMAD.WIDE R14, R8, R15, UR6 ;  /* 0x00000006080e7e25 */ /* 0x000fc6000f8e020f */
[----:B------:R-:W-:Y:S04]  /*04b0*/  STG.E desc[UR16][R2.64], R5 ;  /* 0x0000000502007986 */ /* 0x000fe8000c101910 */
[----:B------:R-:W2:Y:S04]  /*04c0*/  LDG.E R14, desc[UR16][R14.64] ;  /* 0x000000100e0e7981 */ /* 0x000ea8000c1e1900 */
[----:B------:R-:W2:Y:S02]  /*04d0*/  LDG.E R12, desc[UR16][R6.64+0xc] ;  /* 0x00000c10060c7981 */ /* 0x000ea4000c1e1900 */
[----:B--2---:R-:W-:Y:S01]  /*04e0*/  FFMA R19, R12, R14, R5 ;  /* 0x0000000e0c137223 */ /* 0x004fe20000000005 */
[----:B------:R-:W-:-:S04]  /*04f0*/  IMAD.WIDE R12, R8, R13, UR8 ;  /* 0x00000008080c7e25 */ /* 0x000fc8000f8e020d */
[----:B------:R0:W-:Y:S04]  /*0500*/  STG.E desc[UR16][R2.64], R19 ;  /* 0x0000001302007986 */ /* 0x0001e8000c101910 */
[----:B------:R-:W1:Y:S04]  /*0510*/  LDG.E R12, desc[UR16][R12.64] ;  /* 0x000000100c0c7981 */ /* 0x000e68000c1e1900 */
[----:B------:R-:W1:Y:S01]  /*0520*/  LDG.E R10, desc[UR16][R6.64+0x10] ;  /* 0x00001010060a7981 */ /* 0x000e62000c1e1900 */
[----:B------:R-:W-:Y:S01]  /*0530*/  MOV R11, 0x4 ;  /* 0x00000004000b7802 */ /* 0x000fe20000000f00 */
[----:B------:R-:W-:-:S02]  /*0540*/  HFMA2 R15, -RZ, RZ, 0, 2.384185791015625e-07 ;  /* 0x00000004ff0f7431 */ /* 0x000fc400000001ff */
[----:B-1----:R-:W-:Y:S02]  /*0550*/  FFMA R17, R10, R12, R19 ;  /* 0x0000000c0a117223 */ /* 0x002fe40000000013 */
[----:B------:R-:W-:-:S03]  /*0560*/  IMAD.WIDE R10, R8, R11, UR10 ;  /* 0x0000000a080a7e25 */ /* 0x000fc6000f8e020b */
[----:B------:R1:W-:Y:S04]  /*0570*/  STG.E desc[UR16][R2.64], R17 ;  /* 0x0000001102007986 */ /* 0x0003e8000c101910 */
[----:B------:R-:W2:Y:S04]  /*0580*/  LDG.E R10, desc[UR16][R10.64] ;  /* 0x000000100a0a7981 */ /* 0x000ea8000c1e1900 */
[----:B------:R-:W2:Y:S02]  /*0590*/  LDG.E R14, desc[UR16][R6.64+0x14] ;  /* 0x00001410060e7981 */ /* 0x000ea4000c1e1900 */
[----:B--2---:R-:W-:Y:S01]  /*05a0*/  FFMA R21, R14, R10, R17 ;  /* 0x0000000a0e157223 */ /* 0x004fe20000000011 */
[----:B------:R-:W-:-:S04]  /*05b0*/  IMAD.WIDE R14, R8, R15, UR12 ;  /* 0x0000000c080e7e25 */ /* 0x000fc8000f8e020f */
[----:B------:R1:W-:Y:S04]  /*05c0*/  STG.E desc[UR16][R2.64], R21 ;  /* 0x0000001502007986 */ /* 0x0003e8000c101910 */
[----:B------:R-:W0:Y:S04]  /*05d0*/  LDG.E R14, desc[UR16][R14.64] ;  /* 0x000000100e0e7981 */ /* 0x000e28000c1e1900 */
[----:B------:R-:W0:Y:S01]  /*05e0*/  LDG.E R12, desc[UR16][R6.64+0x18] ;  /* 0x00001810060c7981 */ /* 0x000e22000c1e1900 */
[----:B------:R-:W-:Y:S01]  /*05f0*/  MOV R13, 0x4 ;  /* 0x00000004000d7802 */ /* 0x000fe20000000f00 */
[----:B0-----:R-:W-:-:S04]  /*0600*/  FFMA R19, R12, R14, R21 ;  /* 0x0000000e0c137223 */ /* 0x001fc80000000015 */
[----:B------:R-:W-:Y:S01]  /*0610*/  IMAD.WIDE R12, R8, R13, UR14 ;  /* 0x0000000e080c7e25 */ /* 0x000fe2000f8e020d */
[----:B------:R1:W-:Y:S04]  /*0620*/  STG.E desc[UR16][R2.64], R19 ;  /* 0x0000001302007986 */ /* 0x0003e8000c101910 */
[----:B------:R-:W2:Y:S04]  /*0630*/  LDG.E R10, desc[UR16][R6.64+0x1c] ;  /* 0x00001c10060a7981 */ /* 0x000ea8000c1e1900 */
[----:B------:R-:W2:Y:S01]  /*0640*/  LDG.E R12, desc[UR16][R12.64] ;  /* 0x000000100c0c7981 */ /* 0x000ea2000c1e1900 */
[----:B------:R-:W-:-:S04]  /*0650*/  UIADD3 UR4, UPT, UPT, UR4, 0x8, URZ ;  /* 0x0000000804047890 */ /* 0x000fc8000fffe0ff */
[----:B------:R-:W-:Y:S01]  /*0660*/  UISETP.NE.AND UP0, UPT, UR4, URZ, UPT ;  /* 0x000000ff0400728c */ /* 0x000fe2000bf05270 */
[----:B------:R-:W-:Y:S02]  /*0670*/  MOV R11, UR18 ;  /* 0x00000012000b7c02 */ /* 0x000fe40008000f00 */
[----:B------:R-:W-:Y:S02]  /*0680*/  IADD3 R9, PT, PT, R9, 0x8, RZ ;  /* 0x0000000809097810 */ /* 0x000fe40007ffe0ff */
[----:B------:R-:W-:Y:S01]  /*0690*/  LEA R8, R11, R8, 0x3 ;  /* 0x000000080b087211 */ /* 0x000fe200078e18ff */
[----:B--2---:R-:W-:-:S05]  /*06a0*/  FFMA R5, R10, R12, R19 ;  /* 0x0000000c0a057223 */ /* 0x004fca0000000013 */
[----:B------:R1:W-:Y:S01]  /*06b0*/  STG.E desc[UR16][R2.64], R5 ;  /* 0x0000000502007986 */ /* 0x0003e2000c101910 */
[----:B------:R-:W-:Y:S05]  /*06c0*/  BRA.U UP0, `(.L_x_1) ;  /* 0xfffffffd00187547 */ /* 0x000fea000b83ffff */
[----:B------:R-:W-:-:S06]  /*06d0*/  ULOP3.LUT UR4, UR18, 0x7ffffff8, URZ, 0xc0, !UPT ;  /* 0x7ffffff812047892 */ /* 0x000fcc000f8ec0ff */
[----:B------:R-:W-:-:S07]  /*06e0*/  MOV R7, UR4 ;  /* 0x0000000400077c02 */ /* 0x000fce0008000f00 */
.L_x_0:
[----:B------:R-:W-:-:S06]  /*06f0*/  ULOP3.LUT UR4, UR18, 0x7, URZ, 0xc0, !UPT ;  /* 0x0000000712047892 */ /* 0x000fcc000f8ec0ff */
[----:B------:R-:W-:-:S13]  /*0700*/  ISETP.NE.AND P0, PT, RZ, UR4, PT ;  /* 0x00000004ff007c0c */ /* 0x000fda000bf05270 */
[----:B------:R-:W-:Y:S05]  /*0710*/  @!P0 EXIT ;  /* 0x000000000000894d */ /* 0x000fea0003800000 */
[----:B------:R-:W-:Y:S02]  /*0720*/  UISETP.GE.U32.AND UP0, UPT, UR4, 0x4, UPT ;  /* 0x000000040400788c */ /* 0x000fe4000bf06070 */
[----:B------:R-:W-:-:S07]  /*0730*/  ULOP3.LUT UR4, UR18, 0x3, URZ, 0xc0, !UPT ;  /* 0x0000000312047892 */ /* 0x000fce000f8ec0ff */
[----:B------:R-:W-:Y:S05]  /*0740*/  BRA.U !UP0, `(.L_x_2) ;  /* 0x0000000108747547 */ /* 0x000fea000b800000 */
[----:B------:R-:W0:Y:S01]  /*0750*/  LDC.64 R8, c[0x0][0x388] ;  /* 0x0000e200ff087b82 */ /* 0x000e220000000a00 */
[----:B------:R-:W-:Y:S01]  /*0760*/  IADD3 R13, PT, PT, R4, R7, RZ ;  /* 0x00000007040d7210 */ /* 0x000fe20007ffe0ff */
[----:B------:R-:W-:-:S06]  /*0770*/  IMAD R15, R7, UR18, R0 ;  /* 0x00000012070f7c24 */ /* 0x000fcc000f8e0200 */
[----:B------:R-:W2:Y:S01]  /*0780*/  LDC.64 R10, c[0x0][0x390] ;  /* 0x0000e400ff0a7b82 */ /* 0x000ea20000000a00 */
[----:B0-----:R-:W-:-:S05]  /*0790*/  IMAD.WIDE R8, R13, 0x4, R8 ;  /* 0x000000040d087825 */ /* 0x001fca00078e0208 */
[----:B------:R-:W1:Y:S01]  /*07a0*/  LDG.E R6, desc[UR16][R8.64] ;  /* 0x0000001008067981 */ /* 0x000e62000c1e1900 */
[----:B--2---:R-:W-:-:S05]  /*07b0*/  IMAD.WIDE R10, R15, 0x4, R10 ;  /* 0x000000040f0a7825 */ /* 0x004fca00078e020a */
[----:B------:R-:W1:Y:S01]  /*07c0*/  LDG.E R12, desc[UR16][R10.64] ;  /* 0x000000100a0c7981 */ /* 0x000e62000c1e1900 */
[----:B------:R-:W-:Y:S01]  /*07d0*/  MOV R13, UR18 ;  /* 0x00000012000d7c02 */ /* 0x000fe20008000f00 */
[----:B-1---5:R-:W-:-:S04]  /*07e0*/  FFMA R5, R6, R12, R5 ;  /* 0x0000000c06057223 */ /* 0x022fc80000000005 */
[----:B------:R-:W-:Y:S01]  /*07f0*/  IMAD.WIDE.U32 R12, R13, 0x4, R10 ;  /* 0x000000040d0c7825 */ /* 0x000fe200078e000a */
[----:B------:R0:W-:Y:S04]  /*0800*/  STG.E desc[UR16][R2.64], R5 ;  /* 0x0000000502007986 */ /* 0x0001e8000c101910 */
[----:B------:R-:W2:Y:S04]  /*0810*/  LDG.E R6, desc[UR16][R8.64+0x4] ;  /* 0x0000041008067981 */ /* 0x000ea8000c1e1900 */
[----:B------:R-:W2:Y:S01]  /*0820*/  LDG.E R14, desc[UR16][R12.64] ;  /* 0x000000100c0e7981 */ /* 0x000ea2000c1e1900 */
[----:B------:R-:W-:Y:S01]  /*0830*/  MOV R15, UR18 ;  /* 0x00000012000f7c02 */ /* 0x000fe20008000f00 */
[----:B--2---:R-:W-:-:S04]  /*0840*/  FFMA R17, R6, R14, R5 ;  /* 0x0000000e06117223 */ /* 0x004fc80000000005 */
[----:B------:R-:W-:Y:S01]  /*0850*/  IMAD.WIDE.U32 R14, R15, 0x4, R12 ;  /* 0x000000040f0e7825 */ /* 0x000fe200078e000c */
[----:B------:R2:W-:Y:S04]  /*0860*/  STG.E desc[UR16][R2.64], R17 ;  /* 0x0000001102007986 */ /* 0x0005e8000c101910 */
[----:B------:R-:W3:Y:S04]  /*0870*/  LDG.E R10, desc[UR16][R14.64] ;  /* 0x000000100e0a7981 */ /* 0x000ee8000c1e1900 */
[----:B------:R-:W3:Y:S01]  /*0880*/  LDG.E R6, desc[UR16][R8.64+0x8] ;  /* 0x0000081008067981 */ /* 0x000ee2000c1e1900 */
[----:B------:R-:W-:Y:S01]  /*0890*/  MOV R11, UR18 ;  /* 0x00000012000b7c02 */ /* 0x000fe20008000f00 */
[----:B---3--:R-:W-:-:S04]  /*08a0*/  FFMA R19, R6, R10, R17 ;  /* 0x0000000a06137223 */ /* 0x008fc80000000011 */
[----:B------:R-:W-:Y:S01]  /*08b0*/  IMAD.WIDE.U32 R10, R11, 0x4, R14 ;  /* 0x000000040b0a7825 */ /* 0x000fe200078e000e */
[----:B------:R2:W-:Y:S04]  /*08c0*/  STG.E desc[UR16][R2.64], R19 ;  /* 0x0000001302007986 */ /* 0x0005e8000c101910 */
[----:B------:R-:W0:Y:S04]  /*08d0*/  LDG.E R6, desc[UR16][R8.64+0xc] ;  /* 0x00000c1008067981 */ /* 0x000e28000c1e1900 */
[----:B------:R-:W0:Y:S01]  /*08e0*/  LDG.E R10, desc[UR16][R10.64] ;  /* 0x000000100a0a7981 */ /* 0x000e22000c1e1900 */
[----:B------:R-:W-:Y:S01]  /*08f0*/  IADD3 R7, PT, PT, R7, 0x4, RZ ;  /* 0x0000000407077810 */ /* 0x000fe20007ffe0ff */
[----:B0-----:R-:W-:-:S05]  /*0900*/  FFMA R5, R6, R10, R19 ;  /* 0x0000000a06057223 */ /* 0x001fca0000000013 */
[----:B------:R2:W-:Y:S02]  /*0910*/  STG.E desc[UR16][R2.64], R5 ;  /* 0x0000000502007986 */ /* 0x0005e4000c101910 */
.L_x_2:
[----:B------:R-:W-:-:S13]  /*0920*/  ISETP.NE.AND P0, PT, RZ, UR4, PT ;  /* 0x00000004ff007c0c */ /* 0x000fda000bf05270 */
[----:B------:R-:W-:Y:S05]  /*0930*/  @!P0 EXIT ;  /* 0x000000000000894d */ /* 0x000fea0003800000 */
[----:B------:R-:W-:-:S09]  /*0940*/  UISETP.NE.AND UP0, UPT, UR4, 0x1, UPT ;  /* 0x000000010400788c */ /* 0x000fd2000bf05270 */
[----:B------:R-:W-:Y:S05]  /*0950*/  BRA.U !UP0, `(.L_x_3) ;  /* 0x0000000108447547 */ /* 0x000fea000b800000 */
[----:B------:R-:W0:Y:S01]  /*0960*/  LDC.64 R8, c[0x0][0x388] ;  /* 0x0000e200ff087b82 */ /* 0x000e220000000a00 */
[----:B------:R-:W-:Y:S01]  /*0970*/  IADD3 R13, PT, PT, R4, R7, RZ ;  /* 0x00000007040d7210 */ /* 0x000fe20007ffe0ff */
[----:B------:R-:W-:-:S06]  /*0980*/  IMAD R15, R7, UR18, R0 ;  /* 0x00000012070f7c24 */ /* 0x000fcc000f8e0200 */
[----:B------:R-:W3:Y:S01]  /*0990*/  LDC.64 R10, c[0x0][0x390] ;  /* 0x0000e400ff0a7b82 */ /* 0x000ee20000000a00 */
[----:B0-----:R-:W-:-:S05]  /*09a0*/  IMAD.WIDE R8, R13, 0x4, R8 ;  /* 0x000000040d087825 */ /* 0x001fca00078e0208 */
[----:B------:R-:W4:Y:S01]  /*09b0*/  LDG.E R6, desc[UR16][R8.64] ;  /* 0x0000001008067981 */ /* 0x000f22000c1e1900 */
[----:B---3--:R-:W-:-:S05]  /*09c0*/  IMAD.WIDE R10, R15, 0x4, R10 ;  /* 0x000000040f0a7825 */ /* 0x008fca00078e020a */
[----:B------:R-:W4:Y:S01]  /*09d0*/  LDG.E R12, desc[UR16][R10.64] ;  /* 0x000000100a0c7981 */ /* 0x000f22000c1e1900 */
[----:B------:R-:W-:Y:S01]  /*09e0*/  MOV R13, UR18 ;  /* 0x00000012000d7c02 */ /* 0x000fe20008000f00 */
[----:B----45:R-:W-:-:S04]  /*09f0*/  FFMA R15, R6, R12, R5 ;  /* 0x0000000c060f7223 */ /* 0x030fc80000000005 */
[----:B------:R-:W-:Y:S01]  /*0a00*/  IMAD.WIDE.U32 R12, R13, 0x4, R10 ;  /* 0x000000040d0c7825 */ /* 0x000fe200078e000a */
[----:B------:R0:W-:Y:S04]  /*0a10*/  STG.E desc[UR16][R2.64], R15 ;  /* 0x0000000f02007986 */ /* 0x0001e8000c101910 */
[----:B------:R-:W1:Y:S04]  /*0a20*/  LDG.E R6, desc[UR16][R8.64+0x4] ;  /* 0x0000041008067981 */ /* 0x000e68000c1e1900 */
[----:B------:R-:W1:Y:S01]  /*0a30*/  LDG.E R12, desc[UR16][R12.64] ;  /* 0x000000100c0c7981 */ /* 0x000e62000c1e1900 */
[----:B------:R-:W-:Y:S01]  /*0a40*/  IADD3 R7, PT, PT, R7, 0x2, RZ ;  /* 0x0000000207077810 */ /* 0x000fe20007ffe0ff */
[----:B-12---:R-:W-:-:S05]  /*0a50*/  FFMA R5, R6, R12, R15 ;  /* 0x0000000c06057223 */ /* 0x006fca000000000f */
[----:B------:R0:W-:Y:S02]  /*0a60*/  STG.E desc[UR16][R2.64], R5 ;  /* 0x0000000502007986 */ /* 0x0001e4000c101910 */
.L_x_3:
[----:B------:R-:W-:-:S04]  /*0a70*/  ULOP3.LUT UR4, UR18, 0x1, URZ, 0xc0, !UPT ;  /* 0x0000000112047892 */ /* 0x000fc8000f8ec0ff */
[----:B------:R-:W-:-:S06]  /*0a80*/  UISETP.NE.U32.AND UP0, UPT, UR4, 0x1, UPT ;  /* 0x000000010400788c */ /* 0x000fcc000bf05070 */
[----:B------:R-:W-:-:S13]  /*0a90*/  PLOP3.LUT P0, PT, PT, PT, UP0, 0x80, 0x8 ;  /* 0x000000000008781c */ /* 0x000fda0003f0f008 */
[----:B------:R-:W-:Y:S05]  /*0aa0*/  @P0 EXIT ;  /* 0x000000000000094d */ /* 0x000fea0003800000 */
[----:B------:R-:W3:Y:S01]  /*0ab0*/  LDC.64 R8, c[0x0][0x388] ;  /* 0x0000e200ff087b82 */ /* 0x000ee20000000a00 */
[----:B------:R-:W-:Y:S01]  /*0ac0*/  IADD3 R13, PT, PT, R4, R7, RZ ;  /* 0x00000007040d7210 */ /* 0x000fe20007ffe0ff */
[----:B0-----:R-:W-:-:S06]  /*0ad0*/  IMAD R15, R7, UR18, R0 ;  /* 0x00000012070f7c24 */ /* 0x001fcc000f8e0200 */
[----:B------:R-:W0:Y:S01]  /*0ae0*/  LDC.64 R10, c[0x0][0x390] ;  /* 0x0000e400ff0a7b82 */ /* 0x000e220000000a00 */
[----:B---3--:R-:W-:-:S06]  /*0af0*/  IMAD.WIDE R6, R13, 0x4, R8 ;  /* 0x000000040d067825 */ /* 0x008fcc00078e0208 */
[----:B------:R-:W1:Y:S01]  /*0b00*/  LDG.E R6, desc[UR16][R6.64] ;  /* 0x0000001006067981 */ /* 0x000e62000c1e1900 */
[----:B0-----:R-:W-:-:S06]  /*0b10*/  IMAD.WIDE R8, R15, 0x4, R10 ;  /* 0x000000040f087825 */ /* 0x001fcc00078e020a */
[----:B------:R-:W1:Y:S02]  /*0b20*/  LDG.E R8, desc[UR16][R8.64] ;  /* 0x0000001008087981 */ /* 0x000e64000c1e1900 */
[----:B-12--5:R-:W-:-:S05]  /*0b30*/  FFMA R5, R6, R8, R5 ;  /* 0x0000000806057223 */ /* 0x026fca0000000005 */
[----:B------:R-:W-:Y:S01]  /*0b40*/  STG.E desc[UR16][R2.64], R5 ;  /* 0x0000000502007986 */ /* 0x000fe2000c101910 */
[----:B------:R-:W-:Y:S05]  /*0b50*/  EXIT ;  /* 0x000000000000794d */ /* 0x000fea0003800000 */
.L_x_4:
[----:B------:R-:W-:-:S00]  /*0b60*/  BRA `(.L_x_4) ;  /* 0xfffffffc00fc7947 */ /* 0x000fc0000383ffff */
[----:B------:R-:W-:-:S00]  /*0b70*/  NOP ;  /* 0x0000000000007918 */ /* 0x000fc00000000000 */
        /* <DEDUP_REMOVED lines=8> */
.L_x_5:


//--------------------- .nv.shared.reserved.0     --------------------------
	.section	.nv.shared.reserved.0,"aw",@nobits
	.weak		__nv_reservedSMEM_offset_0_alias
	.size		__nv_reservedSMEM_offset_0_alias, 0, 64
	.other		__nv_reservedSMEM_offset_0_alias,@"STO_CUDA_RESERVED_SHARED STV_DEFAULT"
__nv_reservedSMEM_offset_0_alias:
	.zero		0
	.zero		64


//--------------------- .nv.constant0._Z35multiplySquareSerializedMatOnDevicePfS_S_i --------------------------
	.section	.nv.constant0._Z35multiplySquareSerializedMatOnDevicePfS_S_i,"a",@progbits
	.sectionflags	@""
	.align	4
.nv.constant0._Z35multiplySquareSerializedMatOnDevicePfS_S_i:
	.zero		924


//--------------------- SYMBOLS --------------------------

	.type		.nv.reservedSmem.offset0,@object
	.size		.nv.reservedSmem.offset0,0x4
